//
// Generated by NVIDIA NVVM Compiler
//
// Compiler Build ID: CL-36424714
// Cuda compilation tools, release 13.0, V13.0.88
// Based on NVVM 20.0.0
//

.version 9.0
.target sm_100
.address_size 64

	// .globl	_Z14vec_add_kernelPfS_S_i

.visible .entry _Z14vec_add_kernelPfS_S_i(
	.param .u64 .ptr .align 1 _Z14vec_add_kernelPfS_S_i_param_0,
	.param .u64 .ptr .align 1 _Z14vec_add_kernelPfS_S_i_param_1,
	.param .u64 .ptr .align 1 _Z14vec_add_kernelPfS_S_i_param_2,
	.param .u32 _Z14vec_add_kernelPfS_S_i_param_3
)
{
	.reg .pred 	%p<2>;
	.reg .b32 	%r<6>;
	.reg .b32 	%f<4>;
	.reg .b64 	%rd<11>;

	ld.param.u64 	%rd1, [_Z14vec_add_kernelPfS_S_i_param_0];
	ld.param.u64 	%rd2, [_Z14vec_add_kernelPfS_S_i_param_1];
	ld.param.u64 	%rd3, [_Z14vec_add_kernelPfS_S_i_param_2];
	ld.param.u32 	%r2, [_Z14vec_add_kernelPfS_S_i_param_3];
	mov.u32 	%r3, %ctaid.x;
	mov.u32 	%r4, %ntid.x;
	mov.u32 	%r5, %tid.x;
	mad.lo.s32 	%r1, %r3, %r4, %r5;
	setp.ge.s32 	%p1, %r1, %r2;
	@%p1 bra 	$L__BB0_2;
	cvta.to.global.u64 	%rd4, %rd1;
	cvta.to.global.u64 	%rd5, %rd2;
	cvta.to.global.u64 	%rd6, %rd3;
	mul.wide.s32 	%rd7, %r1, 4;
	add.s64 	%rd8, %rd4, %rd7;
	ld.global.f32 	%f1, [%rd8];
	add.s64 	%rd9, %rd5, %rd7;
	ld.global.f32 	%f2, [%rd9];
	add.f32 	%f3, %f1, %f2;
	add.s64 	%rd10, %rd6, %rd7;
	st.global.f32 	[%rd10], %f3;
$L__BB0_2:
	ret;

}


// ===== COMPILED SASS (sm_100) =====

	.target	sm_100

	.elftype	@"ET_EXEC"


//--------------------- .note.nv.tkinfo           --------------------------
	.section	.note.nv.tkinfo,"",@"SHT_NOTE"
	.sectionflags	@"SHF_NOTE_NV_TKINFO"
	.tkinfo
        /*0018*/ 	.word	0x00000002
        /*0030*/ 	.string	""
        /*0030*/ 	.string	"ptxas"
        /*0030*/ 	.string	"Cuda compilation tools, release 13.0, V13.0.88"
        /*0030*/ 	.string	"Build cuda_13.0.r13.0/compiler.36424714_0"
        /*0030*/ 	.string	"-arch sm_100 -m 64 "



//--------------------- .note.nv.cuinfo           --------------------------
	.section	.note.nv.cuinfo,"",@"SHT_NOTE"
	.sectionflags	@"SHF_NOTE_NV_CUINFO"
        /*0018*/ 	.short	0x0002
        /*001a*/ 	.short	0x0064
        /*001c*/ 	.short	0x0082
	.zero		2


//--------------------- .nv.info                  --------------------------
	.section	.nv.info,"",@"SHT_CUDA_INFO"
	.align	4


	//----- nvinfo : EIATTR_REGCOUNT
	.align		4
        /*0000*/ 	.byte	0x04, 0x2f
        /*0002*/ 	.short	(.L_1 - .L_0)
	.align		4
.L_0:
        /*0004*/ 	.word	index@(_Z14vec_add_kernelPfS_S_i)
        /*0008*/ 	.word	0x0000000c


	//----- nvinfo : EIATTR_FRAME_SIZE
	.align		4
.L_1:
        /*000c*/ 	.byte	0x04, 0x11
        /*000e*/ 	.short	(.L_3 - .L_2)
	.align		4
.L_2:
        /*0010*/ 	.word	index@(_Z14vec_add_kernelPfS_S_i)
        /*0014*/ 	.word	0x00000000


	//----- nvinfo : EIATTR_MIN_STACK_SIZE
	.align		4
.L_3:
        /*0018*/ 	.byte	0x04, 0x12
        /*001a*/ 	.short	(.L_5 - .L_4)
	.align		4
.L_4:
        /*001c*/ 	.word	index@(_Z14vec_add_kernelPfS_S_i)
        /*0020*/ 	.word	0x00000000
.L_5:


//--------------------- .nv.compat                --------------------------
	.section	.nv.compat,"",@"SHT_CUDA_COMPAT_INFO"
	.align	4
        /*0000*/ 	.byte	0x02, 0x09, 0x00, 0x00, 0x02, 0x02, 0x01, 0x00, 0x02, 0x05, 0x05, 0x00, 0x03, 0x07, 0x01, 0x01
        /*0010*/ 	.byte	0x02, 0x03, 0x00, 0x00, 0x02, 0x06, 0x01, 0x00, 0x04, 0x0b, 0x08, 0x00, 0x09, 0x00, 0x00, 0x00
        /*0020*/ 	.byte	0x00, 0x00, 0x00, 0x00


//--------------------- .nv.info._Z14vec_add_kernelPfS_S_i --------------------------
	.section	.nv.info._Z14vec_add_kernelPfS_S_i,"",@"SHT_CUDA_INFO"
	.sectionflags	@""
	.align	4


	//----- nvinfo : EIATTR_CUDA_API_VERSION
	.align		4
        /*0000*/ 	.byte	0x04, 0x37
        /*0002*/ 	.short	(.L_7 - .L_6)
.L_6:
        /*0004*/ 	.word	0x00000082


	//----- nvinfo : EIATTR_KPARAM_INFO
	.align		4
.L_7:
        /*0008*/ 	.byte	0x04, 0x17
        /*000a*/ 	.short	(.L_9 - .L_8)
.L_8:
        /*000c*/ 	.word	0x00000000
        /*0010*/ 	.short	0x0003
        /*0012*/ 	.short	0x0018
        /*0014*/ 	.byte	0x00, 0xf0, 0x11, 0x00


	//----- nvinfo : EIATTR_KPARAM_INFO
	.align		4
.L_9:
        /*0018*/ 	.byte	0x04, 0x17
        /*001a*/ 	.short	(.L_11 - .L_10)
.L_10:
        /*001c*/ 	.word	0x00000000
        /*0020*/ 	.short	0x0002
        /*0022*/ 	.short	0x0010
        /*0024*/ 	.byte	0x00, 0xf5, 0x21, 0x00


	//----- nvinfo : EIATTR_KPARAM_INFO
	.align		4
.L_11:
        /*0028*/ 	.byte	0x04, 0x17
        /*002a*/ 	.short	(.L_13 - .L_12)
.L_12:
        /*002c*/ 	.word	0x00000000
        /*0030*/ 	.short	0x0001
        /*0032*/ 	.short	0x0008
        /*0034*/ 	.byte	0x00, 0xf5, 0x21, 0x00


	//----- nvinfo : EIATTR_KPARAM_INFO
	.align		4
.L_13:
        /*0038*/ 	.byte	0x04, 0x17
        /*003a*/ 	.short	(.L_15 - .L_14)
.L_14:
        /*003c*/ 	.word	0x00000000
        /*0040*/ 	.short	0x0000
        /*0042*/ 	.short	0x0000
        /*0044*/ 	.byte	0x00, 0xf5, 0x21, 0x00


	//----- nvinfo : EIATTR_SPARSE_MMA_MASK
	.align		4
.L_15:
        /*0048*/ 	.byte	0x03, 0x50
        /*004a*/ 	.short	0x0000


	//----- nvinfo : EIATTR_MAXREG_COUNT
	.align		4
        /*004c*/ 	.byte	0x03, 0x1b
        /*004e*/ 	.short	0x00ff


	//----- nvinfo : EIATTR_MERCURY_ISA_VERSION
	.align		4
        /*0050*/ 	.byte	0x03, 0x5f
        /*0052*/ 	.short	0x0101


	//----- nvinfo : EIATTR_VRC_CTA_INIT_COUNT
	.align		4
        /*0054*/ 	.byte	0x02, 0x4a
	.zero		1
	.zero		1


	//----- nvinfo : EIATTR_EXIT_INSTR_OFFSETS
	.align		4
        /*0058*/ 	.byte	0x04, 0x1c
        /*005a*/ 	.short	(.L_17 - .L_16)


	//   ....[0]....
.L_16:
        /*005c*/ 	.word	0x00000070


	//   ....[1]....
        /*0060*/ 	.word	0x00000130


	//----- nvinfo : EIATTR_CBANK_PARAM_SIZE
	.align		4
.L_17:
        /*0064*/ 	.byte	0x03, 0x19
        /*0066*/ 	.short	0x001c


	//----- nvinfo : EIATTR_PARAM_CBANK
	.align		4
        /*0068*/ 	.byte	0x04, 0x0a
        /*006a*/ 	.short	(.L_19 - .L_18)
	.align		4
.L_18:
        /*006c*/ 	.word	index@(.nv.constant0._Z14vec_add_kernelPfS_S_i)
        /*0070*/ 	.short	0x0380
        /*0072*/ 	.short	0x001c


	//----- nvinfo : EIATTR_SW_WAR
	.align		4
.L_19:
        /*0074*/ 	.byte	0x04, 0x36
        /*0076*/ 	.short	(.L_21 - .L_20)
.L_20:
        /*0078*/ 	.word	0x00000008
.L_21:


//--------------------- .nv.callgraph             --------------------------
	.section	.nv.callgraph,"",@"SHT_CUDA_CALLGRAPH"
	.align	4
	.sectionentsize	8
	.align		4
        /*0000*/ 	.word	0x00000000
	.align		4
        /*0004*/ 	.word	0xffffffff
	.align		4
        /*0008*/ 	.word	0x00000000
	.align		4
        /*000c*/ 	.word	0xfffffffe
	.align		4
        /*0010*/ 	.word	0x00000000
	.align		4
        /*0014*/ 	.word	0xfffffffd
	.align		4
        /*0018*/ 	.word	0x00000000
	.align		4
        /*001c*/ 	.word	0xfffffffc


//--------------------- .text._Z14vec_add_kernelPfS_S_i --------------------------
	.section	.text._Z14vec_add_kernelPfS_S_i,"ax",@progbits
	.align	128
        .global         _Z14vec_add_kernelPfS_S_i
        .type           _Z14vec_add_kernelPfS_S_i,@function
        .size           _Z14vec_add_kernelPfS_S_i,(.L_x_1 - _Z14vec_add_kernelPfS_S_i)
        .other          _Z14vec_add_kernelPfS_S_i,@"STO_CUDA_ENTRY STV_DEFAULT"
_Z14vec_add_kernelPfS_S_i:
.text._Z14vec_add_kernelPfS_S_i:
[----:B------:R-:W-:Y:S01]  /*0000*/  LDC R1, c[0x0][0x37c] ;  /* 0x0000df00ff017b82 */ /* 0x000fe20000000800 */
[----:B------:R-:W0:Y:S07]  /*0010*/  S2R R0, SR_TID.X ;  /* 0x0000000000007919 */ /* 0x000e2e0000002100 */
[----:B------:R-:W0:Y:S01]  /*0020*/  S2UR UR4, SR_CTAID.X ;  /* 0x00000000000479c3 */ /* 0x000e220000002500 */
[----:B------:R-:W1:Y:S07]  /*0030*/  LDCU UR5, c[0x0][0x398] ;  /* 0x00007300ff0577ac */ /* 0x000e6e0008000800 */
[----:B------:R-:W0:Y:S02]  /*0040*/  LDC R9, c[0x0][0x360] ;  /* 0x0000d800ff097b82 */ /* 0x000e240000000800 */
[----:B0-----:R-:W-:-:S05]  /*0050*/  IMAD R9, R9, UR4, R0 ;  /* 0x0000000409097c24 */ /* 0x001fca000f8e0200 */
[----:B-1----:R-:W-:-:S13]  /*0060*/  ISETP.GE.AND P0, PT, R9, UR5, PT ;  /* 0x0000000509007c0c */ /* 0x002fda000bf06270 */
[----:B------:R-:W-:Y:S05]  /*0070*/  @P0 EXIT ;  /* 0x000000000000094d */ /* 0x000fea0003800000 */
[----:B------:R-:W0:Y:S01]  /*0080*/  LDC.64 R2, c[0x0][0x380] ;  /* 0x0000e000ff027b82 */ /* 0x000e220000000a00 */
[----:B------:R-:W1:Y:S07]  /*0090*/  LDCU.64 UR4, c[0x0][0x358] ;  /* 0x00006b00ff0477ac */ /* 0x000e6e0008000a00 */
[----:B------:R-:W2:Y:S08]  /*00a0*/  LDC.64 R4, c[0x0][0x388] ;  /* 0x0000e200ff047b82 */ /* 0x000eb00000000a00 */
[----:B------:R-:W3:Y:S01]  /*00b0*/  LDC.64 R6, c[0x0][0x390] ;  /* 0x0000e400ff067b82 */ /* 0x000ee20000000a00 */
[----:B0-----:R-:W-:-:S06]  /*00c0*/  IMAD.WIDE R2, R9, 0x4, R2 ;  /* 0x0000000409027825 */ /* 0x001fcc00078e0202 */
[----:B-1----:R-:W4:Y:S01]  /*00d0*/  LDG.E R2, desc[UR4][R2.64] ;  /* 0x0000000402027981 */ /* 0x002f22000c1e1900 */
[----:B--2---:R-:W-:-:S06]  /*00e0*/  IMAD.WIDE R4, R9, 0x4, R4 ;  /* 0x0000000409047825 */ /* 0x004fcc00078e0204 */
[----:B------:R-:W4:Y:S01]  /*00f0*/  LDG.E R5, desc[UR4][R4.64] ;  /* 0x0000000404057981 */ /* 0x000f22000c1e1900 */
[----:B---3--:R-:W-:-:S04]  /*0100*/  IMAD.WIDE R6, R9, 0x4, R6 ;  /* 0x0000000409067825 */ /* 0x008fc800078e0206 */
[----:B----4-:R-:W-:-:S05]  /*0110*/  FADD R9, R2, R5 ;  /* 0x0000000502097221 */ /* 0x010fca0000000000 */
[----:B------:R-:W-:Y:S01]  /*0120*/  STG.E desc[UR4][R6.64], R9 ;  /* 0x0000000906007986 */ /* 0x000fe2000c101904 */
[----:B------:R-:W-:Y:S05]  /*0130*/  EXIT ;  /* 0x000000000000794d */ /* 0x000fea0003800000 */
.L_x_0:
[----:B------:R-:W-:-:S00]  /*0140*/  BRA `(.L_x_0) ;  /* 0xfffffffc00fc7947 */ /* 0x000fc0000383ffff */
[----:B------:R-:W-:-:S00]  /*0150*/  NOP ;  /* 0x0000000000007918 */ /* 0x000fc00000000000 */
        /* <DEDUP_REMOVED lines=10> */
.L_x_1:


//--------------------- .nv.shared.reserved.0     --------------------------
	.section	.nv.shared.reserved.0,"aw",@nobits
	.weak		__nv_reservedSMEM_offset_0_alias
	.size		__nv_reservedSMEM_offset_0_alias, 0, 64
	.other		__nv_reservedSMEM_offset_0_alias,@"STO_CUDA_RESERVED_SHARED STV_DEFAULT"
__nv_reservedSMEM_offset_0_alias:
	.zero		0
	.zero		64


//--------------------- .nv.constant0._Z14vec_add_kernelPfS_S_i --------------------------
	.section	.nv.constant0._Z14vec_add_kernelPfS_S_i,"a",@progbits
	.sectionflags	@""
	.align	4
.nv.constant0._Z14vec_add_kernelPfS_S_i:
	.zero		924


//--------------------- SYMBOLS --------------------------

	.type		.nv.reservedSmem.offset0,@object
	.size		.nv.reservedSmem.offset0,0x4
